//
// Generated by NVIDIA NVVM Compiler
//
// Compiler Build ID: CL-36424714
// Cuda compilation tools, release 13.0, V13.0.88
// Based on NVVM 20.0.0
//

.version 9.0
.target sm_100
.address_size 64

	// .globl	_Z11hist_kernelPciPj
// _ZZ11hist_kernelPciPjE6hist_s has been demoted

.visible .entry _Z11hist_kernelPciPj(
	.param .u64 .ptr .align 1 _Z11hist_kernelPciPj_param_0,
	.param .u32 _Z11hist_kernelPciPj_param_1,
	.param .u64 .ptr .align 1 _Z11hist_kernelPciPj_param_2
)
{
	.reg .pred 	%p<10>;
	.reg .b16 	%rs<6>;
	.reg .b32 	%r<45>;
	.reg .b64 	%rd<9>;
	// demoted variable
	.shared .align 4 .b8 _ZZ11hist_kernelPciPjE6hist_s[28];
	ld.param.u64 	%rd2, [_Z11hist_kernelPciPj_param_0];
	ld.param.u32 	%r17, [_Z11hist_kernelPciPj_param_1];
	ld.param.u64 	%rd3, [_Z11hist_kernelPciPj_param_2];
	mov.u32 	%r1, %tid.x;
	setp.gt.u32 	%p1, %r1, 6;
	shl.b32 	%r18, %r1, 2;
	mov.u32 	%r19, _ZZ11hist_kernelPciPjE6hist_s;
	add.s32 	%r2, %r19, %r18;
	@%p1 bra 	$L__BB0_2;
	mov.b32 	%r20, 0;
	st.shared.u32 	[%r2], %r20;
$L__BB0_2:
	bar.sync 	0;
	mov.u32 	%r23, %ctaid.x;
	mov.u32 	%r3, %ntid.x;
	mad.lo.s32 	%r38, %r23, %r3, %r1;
	setp.ge.u32 	%p2, %r38, %r17;
	mov.b32 	%r42, -1;
	mov.b32 	%r41, 0;
	@%p2 bra 	$L__BB0_10;
	mov.u32 	%r26, %nctaid.x;
	mul.lo.s32 	%r5, %r3, %r26;
	cvta.to.global.u64 	%rd1, %rd2;
	mov.b32 	%r41, 0;
	mov.b32 	%r42, -1;
$L__BB0_4:
	mov.u32 	%r7, %r42;
	cvt.u64.u32 	%rd4, %r38;
	add.s64 	%rd5, %rd1, %rd4;
	ld.global.u8 	%rs2, [%rd5];
	add.s16 	%rs1, %rs2, -97;
	and.b16  	%rs3, %rs1, 255;
	setp.gt.u16 	%p3, %rs3, 25;
	@%p3 bra 	$L__BB0_9;
	and.b16  	%rs4, %rs1, 252;
	shr.u16 	%rs5, %rs4, 2;
	cvt.u32.u16 	%r42, %rs5;
	setp.ne.s32 	%p4, %r7, %r42;
	@%p4 bra 	$L__BB0_7;
	add.s32 	%r41, %r41, 1;
	mov.u32 	%r42, %r7;
	bra.uni 	$L__BB0_9;
$L__BB0_7:
	setp.eq.s32 	%p5, %r41, 0;
	mov.b32 	%r41, 1;
	@%p5 bra 	$L__BB0_9;
	shl.b32 	%r29, %r7, 2;
	add.s32 	%r31, %r19, %r29;
	atom.shared.add.u32 	%r32, [%r31], 1;
$L__BB0_9:
	add.s32 	%r38, %r38, %r5;
	setp.lt.u32 	%p6, %r38, %r17;
	@%p6 bra 	$L__BB0_4;
$L__BB0_10:
	setp.eq.s32 	%p7, %r41, 0;
	@%p7 bra 	$L__BB0_12;
	shl.b32 	%r33, %r42, 2;
	add.s32 	%r35, %r19, %r33;
	atom.shared.add.u32 	%r36, [%r35], %r41;
$L__BB0_12:
	setp.gt.u32 	%p8, %r1, 6;
	bar.sync 	0;
	@%p8 bra 	$L__BB0_15;
	ld.shared.u32 	%r16, [%r2];
	setp.eq.s32 	%p9, %r16, 0;
	@%p9 bra 	$L__BB0_15;
	cvta.to.global.u64 	%rd6, %rd3;
	mul.wide.u32 	%rd7, %r1, 4;
	add.s64 	%rd8, %rd6, %rd7;
	atom.global.add.u32 	%r37, [%rd8], %r16;
$L__BB0_15:
	ret;

}


// ===== COMPILED SASS (sm_100) =====

	.target	sm_100

	.elftype	@"ET_EXEC"


//--------------------- .note.nv.tkinfo           --------------------------
	.section	.note.nv.tkinfo,"",@"SHT_NOTE"
	.sectionflags	@"SHF_NOTE_NV_TKINFO"
	.tkinfo
        /*0018*/ 	.word	0x00000002
        /*0030*/ 	.string	""
        /*0030*/ 	.string	"ptxas"
        /*0030*/ 	.string	"Cuda compilation tools, release 13.0, V13.0.88"
        /*0030*/ 	.string	"Build cuda_13.0.r13.0/compiler.36424714_0"
        /*0030*/ 	.string	"-arch sm_100 -m 64 "



//--------------------- .note.nv.cuinfo           --------------------------
	.section	.note.nv.cuinfo,"",@"SHT_NOTE"
	.sectionflags	@"SHF_NOTE_NV_CUINFO"
        /*0018*/ 	.short	0x0002
        /*001a*/ 	.short	0x0064
        /*001c*/ 	.short	0x0082
	.zero		2


//--------------------- .nv.info                  --------------------------
	.section	.nv.info,"",@"SHT_CUDA_INFO"
	.align	4


	//----- nvinfo : EIATTR_REGCOUNT
	.align		4
        /*0000*/ 	.byte	0x04, 0x2f
        /*0002*/ 	.short	(.L_1 - .L_0)
	.align		4
.L_0:
        /*0004*/ 	.word	index@(_Z11hist_kernelPciPj)
        /*0008*/ 	.word	0x0000000d


	//----- nvinfo : EIATTR_FRAME_SIZE
	.align		4
.L_1:
        /*000c*/ 	.byte	0x04, 0x11
        /*000e*/ 	.short	(.L_3 - .L_2)
	.align		4
.L_2:
        /*0010*/ 	.word	index@(_Z11hist_kernelPciPj)
        /*0014*/ 	.word	0x00000000


	//----- nvinfo : EIATTR_MIN_STACK_SIZE
	.align		4
.L_3:
        /*0018*/ 	.byte	0x04, 0x12
        /*001a*/ 	.short	(.L_5 - .L_4)
	.align		4
.L_4:
        /*001c*/ 	.word	index@(_Z11hist_kernelPciPj)
        /*0020*/ 	.word	0x00000000
.L_5:


//--------------------- .nv.compat                --------------------------
	.section	.nv.compat,"",@"SHT_CUDA_COMPAT_INFO"
	.align	4
        /*0000*/ 	.byte	0x02, 0x09, 0x00, 0x00, 0x02, 0x02, 0x01, 0x00, 0x02, 0x05, 0x05, 0x00, 0x03, 0x07, 0x01, 0x01
        /*0010*/ 	.byte	0x02, 0x03, 0x00, 0x00, 0x02, 0x06, 0x01, 0x00, 0x04, 0x0b, 0x08, 0x00, 0x09, 0x00, 0x00, 0x00
        /*0020*/ 	.byte	0x00, 0x00, 0x00, 0x00


//--------------------- .nv.info._Z11hist_kernelPciPj --------------------------
	.section	.nv.info._Z11hist_kernelPciPj,"",@"SHT_CUDA_INFO"
	.sectionflags	@""
	.align	4


	//----- nvinfo : EIATTR_CUDA_API_VERSION
	.align		4
        /*0000*/ 	.byte	0x04, 0x37
        /*0002*/ 	.short	(.L_7 - .L_6)
.L_6:
        /*0004*/ 	.word	0x00000082


	//----- nvinfo : EIATTR_KPARAM_INFO
	.align		4
.L_7:
        /*0008*/ 	.byte	0x04, 0x17
        /*000a*/ 	.short	(.L_9 - .L_8)
.L_8:
        /*000c*/ 	.word	0x00000000
        /*0010*/ 	.short	0x0002
        /*0012*/ 	.short	0x0010
        /*0014*/ 	.byte	0x00, 0xf5, 0x21, 0x00


	//----- nvinfo : EIATTR_KPARAM_INFO
	.align		4
.L_9:
        /*0018*/ 	.byte	0x04, 0x17
        /*001a*/ 	.short	(.L_11 - .L_10)
.L_10:
        /*001c*/ 	.word	0x00000000
        /*0020*/ 	.short	0x0001
        /*0022*/ 	.short	0x0008
        /*0024*/ 	.byte	0x00, 0xf0, 0x11, 0x00


	//----- nvinfo : EIATTR_KPARAM_INFO
	.align		4
.L_11:
        /*0028*/ 	.byte	0x04, 0x17
        /*002a*/ 	.short	(.L_13 - .L_12)
.L_12:
        /*002c*/ 	.word	0x00000000
        /*0030*/ 	.short	0x0000
        /*0032*/ 	.short	0x0000
        /*0034*/ 	.byte	0x00, 0xf5, 0x21, 0x00


	//----- nvinfo : EIATTR_SPARSE_MMA_MASK
	.align		4
.L_13:
        /*0038*/ 	.byte	0x03, 0x50
        /*003a*/ 	.short	0x0000


	//----- nvinfo : EIATTR_MAXREG_COUNT
	.align		4
        /*003c*/ 	.byte	0x03, 0x1b
        /*003e*/ 	.short	0x00ff


	//----- nvinfo : EIATTR_NUM_BARRIERS
	.align		4
        /*0040*/ 	.byte	0x02, 0x4c
        /*0042*/ 	.byte	0x01
	.zero		1


	//----- nvinfo : EIATTR_MERCURY_ISA_VERSION
	.align		4
        /*0044*/ 	.byte	0x03, 0x5f
        /*0046*/ 	.short	0x0101


	//----- nvinfo : EIATTR_VRC_CTA_INIT_COUNT
	.align		4
        /*0048*/ 	.byte	0x02, 0x4a
	.zero		1
	.zero		1


	//----- nvinfo : EIATTR_EXIT_INSTR_OFFSETS
	.align		4
        /*004c*/ 	.byte	0x04, 0x1c
        /*004e*/ 	.short	(.L_15 - .L_14)


	//   ....[0]....
.L_14:
        /*0050*/ 	.word	0x000003c0


	//   ....[1]....
        /*0054*/ 	.word	0x000003f0


	//   ....[2]....
        /*0058*/ 	.word	0x00000430


	//----- nvinfo : EIATTR_CRS_STACK_SIZE
	.align		4
.L_15:
        /*005c*/ 	.byte	0x04, 0x1e
        /*005e*/ 	.short	(.L_17 - .L_16)
.L_16:
        /*0060*/ 	.word	0x00000000


	//----- nvinfo : EIATTR_CBANK_PARAM_SIZE
	.align		4
.L_17:
        /*0064*/ 	.byte	0x03, 0x19
        /*0066*/ 	.short	0x0018


	//----- nvinfo : EIATTR_PARAM_CBANK
	.align		4
        /*0068*/ 	.byte	0x04, 0x0a
        /*006a*/ 	.short	(.L_19 - .L_18)
	.align		4
.L_18:
        /*006c*/ 	.word	index@(.nv.constant0._Z11hist_kernelPciPj)
        /*0070*/ 	.short	0x0380
        /*0072*/ 	.short	0x0018


	//----- nvinfo : EIATTR_SW_WAR
	.align		4
.L_19:
        /*0074*/ 	.byte	0x04, 0x36
        /*0076*/ 	.short	(.L_21 - .L_20)
.L_20:
        /*0078*/ 	.word	0x00000008
.L_21:


//--------------------- .nv.callgraph             --------------------------
	.section	.nv.callgraph,"",@"SHT_CUDA_CALLGRAPH"
	.align	4
	.sectionentsize	8
	.align		4
        /*0000*/ 	.word	0x00000000
	.align		4
        /*0004*/ 	.word	0xffffffff
	.align		4
        /*0008*/ 	.word	0x00000000
	.align		4
        /*000c*/ 	.word	0xfffffffe
	.align		4
        /*0010*/ 	.word	0x00000000
	.align		4
        /*0014*/ 	.word	0xfffffffd
	.align		4
        /*0018*/ 	.word	0x00000000
	.align		4
        /*001c*/ 	.word	0xfffffffc


//--------------------- .text._Z11hist_kernelPciPj --------------------------
	.section	.text._Z11hist_kernelPciPj,"ax",@progbits
	.align	128
        .global         _Z11hist_kernelPciPj
        .type           _Z11hist_kernelPciPj,@function
        .size           _Z11hist_kernelPciPj,(.L_x_8 - _Z11hist_kernelPciPj)
        .other          _Z11hist_kernelPciPj,@"STO_CUDA_ENTRY STV_DEFAULT"
_Z11hist_kernelPciPj:
.text._Z11hist_kernelPciPj:
[----:B------:R-:W-:Y:S01]  /*0000*/  LDC R1, c[0x0][0x37c] ;  /* 0x0000df00ff017b82 */ /* 0x000fe20000000800 */
[----:B------:R-:W0:Y:S07]  /*0010*/  S2R R9, SR_TID.X ;  /* 0x0000000000097919 */ /* 0x000e2e0000002100 */
[----:B------:R-:W1:Y:S01]  /*0020*/  S2UR UR5, SR_CgaCtaId ;  /* 0x00000000000579c3 */ /* 0x000e620000008800 */
[----:B------:R-:W-:Y:S01]  /*0030*/  UMOV UR4, 0x400 ;  /* 0x0000040000047882 */ /* 0x000fe20000000000 */
[----:B------:R-:W2:Y:S01]  /*0040*/  LDCU.64 UR8, c[0x0][0x358] ;  /* 0x00006b00ff0877ac */ /* 0x000ea20008000a00 */
[----:B------:R-:W-:Y:S01]  /*0050*/  BSSY.RECONVERGENT B0, `(.L_x_0) ;  /* 0x000002e000007945 */ /* 0x000fe20003800200 */
[----:B------:R-:W-:Y:S01]  /*0060*/  IMAD.MOV.U32 R5, RZ, RZ, -0x1 ;  /* 0xffffffffff057424 */ /* 0x000fe200078e00ff */
[----:B------:R-:W3:Y:S01]  /*0070*/  LDCU UR7, c[0x0][0x388] ;  /* 0x00007100ff0777ac */ /* 0x000ee20008000800 */
[----:B------:R-:W-:-:S02]  /*0080*/  IMAD.MOV.U32 R6, RZ, RZ, RZ ;  /* 0x000000ffff067224 */ /* 0x000fc400078e00ff */
[----:B------:R-:W4:Y:S01]  /*0090*/  S2UR UR6, SR_CTAID.X ;  /* 0x00000000000679c3 */ /* 0x000f220000002500 */
[----:B------:R-:W2:Y:S07]  /*00a0*/  LDCU.64 UR10, c[0x0][0x380] ;  /* 0x00007000ff0a77ac */ /* 0x000eae0008000a00 */
[----:B------:R-:W4:Y:S01]  /*00b0*/  LDC R8, c[0x0][0x360] ;  /* 0x0000d800ff087b82 */ /* 0x000f220000000800 */
[----:B-1----:R-:W-:Y:S01]  /*00c0*/  ULEA UR4, UR5, UR4, 0x18 ;  /* 0x0000000405047291 */ /* 0x002fe2000f8ec0ff */
[----:B------:R-:W1:Y:S01]  /*00d0*/  LDCU UR5, c[0x0][0x388] ;  /* 0x00007100ff0577ac */ /* 0x000e620008000800 */
[----:B0-----:R-:W-:-:S04]  /*00e0*/  ISETP.GT.U32.AND P0, PT, R9, 0x6, PT ;  /* 0x000000060900780c */ /* 0x001fc80003f04070 */
[----:B------:R-:W-:Y:S01]  /*00f0*/  LEA R0, R9, UR4, 0x2 ;  /* 0x0000000409007c11 */ /* 0x000fe2000f8e10ff */
[----:B----4-:R-:W-:-:S08]  /*0100*/  IMAD R2, R8, UR6, R9 ;  /* 0x0000000608027c24 */ /* 0x010fd0000f8e0209 */
[----:B------:R0:W-:Y:S01]  /*0110*/  @!P0 STS [R0], RZ ;  /* 0x000000ff00008388 */ /* 0x0001e20000000800 */
[----:B------:R-:W-:Y:S01]  /*0120*/  BAR.SYNC.DEFER_BLOCKING 0x0 ;  /* 0x0000000000007b1d */ /* 0x000fe20000010000 */
[----:B-1----:R-:W-:-:S13]  /*0130*/  ISETP.GE.U32.AND P0, PT, R2, UR5, PT ;  /* 0x0000000502007c0c */ /* 0x002fda000bf06070 */
[----:B0-23--:R-:W-:Y:S05]  /*0140*/  @P0 BRA `(.L_x_1) ;  /* 0x0000000000780947 */ /* 0x00dfea0003800000 */
[----:B------:R-:W0:Y:S01]  /*0150*/  LDCU UR5, c[0x0][0x370] ;  /* 0x00006e00ff0577ac */ /* 0x000e220008000800 */
[----:B------:R-:W-:Y:S02]  /*0160*/  IMAD.MOV.U32 R4, RZ, RZ, R2 ;  /* 0x000000ffff047224 */ /* 0x000fe400078e0002 */
[----:B------:R-:W-:Y:S02]  /*0170*/  IMAD.MOV.U32 R6, RZ, RZ, RZ ;  /* 0x000000ffff067224 */ /* 0x000fe400078e00ff */
[----:B------:R-:W-:Y:S02]  /*0180*/  IMAD.MOV.U32 R5, RZ, RZ, -0x1 ;  /* 0xffffffffff057424 */ /* 0x000fe400078e00ff */
[----:B0-----:R-:W-:-:S07]  /*0190*/  IMAD R7, R8, UR5, RZ ;  /* 0x0000000508077c24 */ /* 0x001fce000f8e02ff */
.L_x_4:
[----:B0-----:R-:W-:-:S05]  /*01a0*/  IADD3 R2, P0, PT, R4, UR10, RZ ;  /* 0x0000000a04027c10 */ /* 0x001fca000ff1e0ff */
[----:B------:R-:W-:-:S05]  /*01b0*/  IMAD.X R3, RZ, RZ, UR11, P0 ;  /* 0x0000000bff037e24 */ /* 0x000fca00080e06ff */
[----:B------:R-:W2:Y:S01]  /*01c0*/  LDG.E.U8 R2, desc[UR8][R2.64] ;  /* 0x0000000802027981 */ /* 0x000ea2000c1e1100 */
[----:B------:R-:W-:Y:S01]  /*01d0*/  IMAD.IADD R4, R7, 0x1, R4 ;  /* 0x0000000107047824 */ /* 0x000fe200078e0204 */
[----:B------:R-:W-:Y:S04]  /*01e0*/  BSSY.RECONVERGENT B1, `(.L_x_2) ;  /* 0x0000013000017945 */ /* 0x000fe80003800200 */
[----:B------:R-:W-:Y:S01]  /*01f0*/  ISETP.GE.U32.AND P0, PT, R4, UR7, PT ;  /* 0x0000000704007c0c */ /* 0x000fe2000bf06070 */
[----:B--2---:R-:W-:-:S05]  /*0200*/  VIADD R10, R2, 0xffffff9f ;  /* 0xffffff9f020a7836 */ /* 0x004fca0000000000 */
[----:B------:R-:W-:-:S04]  /*0210*/  LOP3.LUT R8, R10, 0xff, RZ, 0xc0, !PT ;  /* 0x000000ff0a087812 */ /* 0x000fc800078ec0ff */
[----:B------:R-:W-:-:S13]  /*0220*/  ISETP.GT.U32.AND P1, PT, R8, 0x19, PT ;  /* 0x000000190800780c */ /* 0x000fda0003f24070 */
[----:B------:R-:W-:Y:S05]  /*0230*/  @P1 BRA `(.L_x_3) ;  /* 0x0000000000341947 */ /* 0x000fea0003800000 */
[----:B------:R-:W-:-:S04]  /*0240*/  LOP3.LUT R2, R10, 0xfc, RZ, 0xc0, !PT ;  /* 0x000000fc0a027812 */ /* 0x000fc800078ec0ff */
[----:B------:R-:W-:Y:S01]  /*0250*/  SHF.R.U32.HI R8, RZ, 0x2, R2 ;  /* 0x00000002ff087819 */ /* 0x000fe20000011602 */
[----:B------:R-:W-:-:S03]  /*0260*/  IMAD.MOV.U32 R2, RZ, RZ, R5 ;  /* 0x000000ffff027224 */ /* 0x000fc600078e0005 */
[----:B------:R-:W-:Y:S01]  /*0270*/  ISETP.NE.AND P1, PT, R5, R8, PT ;  /* 0x000000080500720c */ /* 0x000fe20003f25270 */
[----:B------:R-:W-:-:S12]  /*0280*/  IMAD.MOV.U32 R5, RZ, RZ, R8 ;  /* 0x000000ffff057224 */ /* 0x000fd800078e0008 */
[----:B------:R-:W-:Y:S02]  /*0290*/  @!P1 VIADD R6, R6, 0x1 ;  /* 0x0000000106069836 */ /* 0x000fe40000000000 */
[----:B------:R-:W-:Y:S01]  /*02a0*/  @!P1 IMAD.MOV.U32 R5, RZ, RZ, R2 ;  /* 0x000000ffff059224 */ /* 0x000fe200078e0002 */
[----:B------:R-:W-:Y:S06]  /*02b0*/  @!P1 BRA `(.L_x_3) ;  /* 0x0000000000149947 */ /* 0x000fec0003800000 */
[----:B------:R-:W-:Y:S01]  /*02c0*/  ISETP.NE.AND P1, PT, R6, RZ, PT ;  /* 0x000000ff0600720c */ /* 0x000fe20003f25270 */
[----:B------:R-:W-:-:S12]  /*02d0*/  IMAD.MOV.U32 R6, RZ, RZ, 0x1 ;  /* 0x00000001ff067424 */ /* 0x000fd800078e00ff */
[----:B------:R-:W-:Y:S05]  /*02e0*/  @!P1 BRA `(.L_x_3) ;  /* 0x0000000000089947 */ /* 0x000fea0003800000 */
[----:B------:R-:W-:-:S05]  /*02f0*/  LEA R2, R2, UR4, 0x2 ;  /* 0x0000000402027c11 */ /* 0x000fca000f8e10ff */
[----:B------:R0:W-:Y:S02]  /*0300*/  ATOMS.POPC.INC.32 RZ, [R2+URZ] ;  /* 0x0000000002ff7f8c */ /* 0x0001e4000d8000ff */
.L_x_3:
[----:B------:R-:W-:Y:S05]  /*0310*/  BSYNC.RECONVERGENT B1 ;  /* 0x0000000000017941 */ /* 0x000fea0003800200 */
.L_x_2:
[----:B------:R-:W-:Y:S05]  /*0320*/  @!P0 BRA `(.L_x_4) ;  /* 0xfffffffc009c8947 */ /* 0x000fea000383ffff */
.L_x_1:
[----:B------:R-:W-:Y:S05]  /*0330*/  BSYNC.RECONVERGENT B0 ;  /* 0x0000000000007941 */ /* 0x000fea0003800200 */
.L_x_0:
[----:B------:R-:W-:Y:S01]  /*0340*/  ISETP.NE.AND P0, PT, R6, RZ, PT ;  /* 0x000000ff0600720c */ /* 0x000fe20003f05270 */
[----:B------:R-:W-:Y:S01]  /*0350*/  BSSY.RECONVERGENT B0, `(.L_x_5) ;  /* 0x0000005000007945 */ /* 0x000fe20003800200 */
[----:B------:R-:W-:-:S11]  /*0360*/  ISETP.GT.U32.AND P1, PT, R9, 0x6, PT ;  /* 0x000000060900780c */ /* 0x000fd60003f24070 */
[----:B------:R-:W-:Y:S05]  /*0370*/  @!P0 BRA `(.L_x_6) ;  /* 0x0000000000088947 */ /* 0x000fea0003800000 */
[----:B------:R-:W-:-:S05]  /*0380*/  LEA R5, R5, UR4, 0x2 ;  /* 0x0000000405057c11 */ /* 0x000fca000f8e10ff */
[----:B------:R1:W-:Y:S02]  /*0390*/  ATOMS.ADD RZ, [R5], R6 ;  /* 0x0000000605ff738c */ /* 0x0003e40000000000 */
.L_x_6:
[----:B------:R-:W-:Y:S05]  /*03a0*/  BSYNC.RECONVERGENT B0 ;  /* 0x0000000000007941 */ /* 0x000fea0003800200 */
.L_x_5:
[----:B------:R-:W-:Y:S06]  /*03b0*/  BAR.SYNC.DEFER_BLOCKING 0x0 ;  /* 0x0000000000007b1d */ /* 0x000fec0000010000 */
[----:B------:R-:W-:Y:S05]  /*03c0*/  @P1 EXIT ;  /* 0x000000000000194d */ /* 0x000fea0003800000 */
[----:B-1----:R-:W1:Y:S02]  /*03d0*/  LDS R5, [R0] ;  /* 0x0000000000057984 */ /* 0x002e640000000800 */
[----:B-1----:R-:W-:-:S13]  /*03e0*/  ISETP.NE.AND P0, PT, R5, RZ, PT ;  /* 0x000000ff0500720c */ /* 0x002fda0003f05270 */
[----:B------:R-:W-:Y:S05]  /*03f0*/  @!P0 EXIT ;  /* 0x000000000000894d */ /* 0x000fea0003800000 */
[----:B0-----:R-:W0:Y:S02]  /*0400*/  LDC.64 R2, c[0x0][0x390] ;  /* 0x0000e400ff027b82 */ /* 0x001e240000000a00 */
[----:B0-----:R-:W-:-:S05]  /*0410*/  IMAD.WIDE.U32 R2, R9, 0x4, R2 ;  /* 0x0000000409027825 */ /* 0x001fca00078e0002 */
[----:B------:R-:W-:Y:S01]  /*0420*/  REDG.E.ADD.STRONG.GPU desc[UR8][R2.64], R5 ;  /* 0x000000050200798e */ /* 0x000fe2000c12e108 */
[----:B------:R-:W-:Y:S05]  /*0430*/  EXIT ;  /* 0x000000000000794d */ /* 0x000fea0003800000 */
.L_x_7:
[----:B------:R-:W-:-:S00]  /*0440*/  BRA `(.L_x_7) ;  /* 0xfffffffc00fc7947 */ /* 0x000fc0000383ffff */
[----:B------:R-:W-:-:S00]  /*0450*/  NOP ;  /* 0x0000000000007918 */ /* 0x000fc00000000000 */
        /* <DEDUP_REMOVED lines=10> */
.L_x_8:


//--------------------- .nv.shared._Z11hist_kernelPciPj --------------------------
	.section	.nv.shared._Z11hist_kernelPciPj,"aw",@nobits
	.sectionflags	@""
	.align	4
.nv.shared._Z11hist_kernelPciPj:
	.zero		1052


//--------------------- .nv.shared.reserved.0     --------------------------
	.section	.nv.shared.reserved.0,"aw",@nobits
	.weak		__nv_reservedSMEM_offset_0_alias
	.size		__nv_reservedSMEM_offset_0_alias, 0, 64
	.other		__nv_reservedSMEM_offset_0_alias,@"STO_CUDA_RESERVED_SHARED STV_DEFAULT"
__nv_reservedSMEM_offset_0_alias:
	.zero		0
	.zero		64


//--------------------- .nv.constant0._Z11hist_kernelPciPj --------------------------
	.section	.nv.constant0._Z11hist_kernelPciPj,"a",@progbits
	.sectionflags	@""
	.align	4
.nv.constant0._Z11hist_kernelPciPj:
	.zero		920


//--------------------- SYMBOLS --------------------------

	.type		.nv.reservedSmem.offset0,@object
	.size		.nv.reservedSmem.offset0,0x4
	.type		.nv.reservedSmem.cap,@object
	.size		.nv.reservedSmem.cap,0x4
